//
// Generated by NVIDIA NVVM Compiler
//
// Compiler Build ID: CL-36424714
// Cuda compilation tools, release 13.0, V13.0.88
// Based on NVVM 20.0.0
//

.version 9.0
.target sm_100
.address_size 64

	// .globl	_Z7add_devPfS_4int2

.visible .entry _Z7add_devPfS_4int2(
	.param .u64 .ptr .align 1 _Z7add_devPfS_4int2_param_0,
	.param .u64 .ptr .align 1 _Z7add_devPfS_4int2_param_1,
	.param .align 8 .b8 _Z7add_devPfS_4int2_param_2[8]
)
{
	.reg .pred 	%p<2>;
	.reg .b32 	%r<13>;
	.reg .b32 	%f<4>;
	.reg .b64 	%rd<8>;

	ld.param.u64 	%rd1, [_Z7add_devPfS_4int2_param_0];
	ld.param.u64 	%rd2, [_Z7add_devPfS_4int2_param_1];
	ld.param.v2.u32 	{%r2, %r3}, [_Z7add_devPfS_4int2_param_2];
	mov.u32 	%r4, %ctaid.x;
	mov.u32 	%r5, %ntid.x;
	mov.u32 	%r6, %tid.x;
	mad.lo.s32 	%r7, %r4, %r5, %r6;
	mov.u32 	%r8, %ctaid.y;
	mov.u32 	%r9, %ntid.y;
	mov.u32 	%r10, %tid.y;
	mad.lo.s32 	%r11, %r8, %r9, %r10;
	mad.lo.s32 	%r1, %r2, %r11, %r7;
	mul.lo.s32 	%r12, %r2, %r3;
	setp.ge.s32 	%p1, %r1, %r12;
	@%p1 bra 	$L__BB0_2;
	cvta.to.global.u64 	%rd3, %rd1;
	cvta.to.global.u64 	%rd4, %rd2;
	mul.wide.s32 	%rd5, %r1, 4;
	add.s64 	%rd6, %rd3, %rd5;
	ld.global.f32 	%f1, [%rd6];
	add.s64 	%rd7, %rd4, %rd5;
	ld.global.f32 	%f2, [%rd7];
	add.f32 	%f3, %f1, %f2;
	st.global.f32 	[%rd7], %f3;
$L__BB0_2:
	ret;

}


// ===== COMPILED SASS (sm_100) =====

	.target	sm_100

	.elftype	@"ET_EXEC"


//--------------------- .note.nv.tkinfo           --------------------------
	.section	.note.nv.tkinfo,"",@"SHT_NOTE"
	.sectionflags	@"SHF_NOTE_NV_TKINFO"
	.tkinfo
        /*0018*/ 	.word	0x00000002
        /*0030*/ 	.string	""
        /*0030*/ 	.string	"ptxas"
        /*0030*/ 	.string	"Cuda compilation tools, release 13.0, V13.0.88"
        /*0030*/ 	.string	"Build cuda_13.0.r13.0/compiler.36424714_0"
        /*0030*/ 	.string	"-arch sm_100 -m 64 "



//--------------------- .note.nv.cuinfo           --------------------------
	.section	.note.nv.cuinfo,"",@"SHT_NOTE"
	.sectionflags	@"SHF_NOTE_NV_CUINFO"
        /*0018*/ 	.short	0x0002
        /*001a*/ 	.short	0x0064
        /*001c*/ 	.short	0x0082
	.zero		2


//--------------------- .nv.info                  --------------------------
	.section	.nv.info,"",@"SHT_CUDA_INFO"
	.align	4


	//----- nvinfo : EIATTR_REGCOUNT
	.align		4
        /*0000*/ 	.byte	0x04, 0x2f
        /*0002*/ 	.short	(.L_1 - .L_0)
	.align		4
.L_0:
        /*0004*/ 	.word	index@(_Z7add_devPfS_4int2)
        /*0008*/ 	.word	0x0000000a


	//----- nvinfo : EIATTR_FRAME_SIZE
	.align		4
.L_1:
        /*000c*/ 	.byte	0x04, 0x11
        /*000e*/ 	.short	(.L_3 - .L_2)
	.align		4
.L_2:
        /*0010*/ 	.word	index@(_Z7add_devPfS_4int2)
        /*0014*/ 	.word	0x00000000


	//----- nvinfo : EIATTR_MIN_STACK_SIZE
	.align		4
.L_3:
        /*0018*/ 	.byte	0x04, 0x12
        /*001a*/ 	.short	(.L_5 - .L_4)
	.align		4
.L_4:
        /*001c*/ 	.word	index@(_Z7add_devPfS_4int2)
        /*0020*/ 	.word	0x00000000
.L_5:


//--------------------- .nv.compat                --------------------------
	.section	.nv.compat,"",@"SHT_CUDA_COMPAT_INFO"
	.align	4
        /*0000*/ 	.byte	0x02, 0x09, 0x00, 0x00, 0x02, 0x02, 0x01, 0x00, 0x02, 0x05, 0x05, 0x00, 0x03, 0x07, 0x01, 0x01
        /*0010*/ 	.byte	0x02, 0x03, 0x00, 0x00, 0x02, 0x06, 0x01, 0x00, 0x04, 0x0b, 0x08, 0x00, 0x09, 0x00, 0x00, 0x00
        /*0020*/ 	.byte	0x00, 0x00, 0x00, 0x00


//--------------------- .nv.info._Z7add_devPfS_4int2 --------------------------
	.section	.nv.info._Z7add_devPfS_4int2,"",@"SHT_CUDA_INFO"
	.sectionflags	@""
	.align	4


	//----- nvinfo : EIATTR_CUDA_API_VERSION
	.align		4
        /*0000*/ 	.byte	0x04, 0x37
        /*0002*/ 	.short	(.L_7 - .L_6)
.L_6:
        /*0004*/ 	.word	0x00000082


	//----- nvinfo : EIATTR_KPARAM_INFO
	.align		4
.L_7:
        /*0008*/ 	.byte	0x04, 0x17
        /*000a*/ 	.short	(.L_9 - .L_8)
.L_8:
        /*000c*/ 	.word	0x00000000
        /*0010*/ 	.short	0x0002
        /*0012*/ 	.short	0x0010
        /*0014*/ 	.byte	0x00, 0xf0, 0x21, 0x00


	//----- nvinfo : EIATTR_KPARAM_INFO
	.align		4
.L_9:
        /*0018*/ 	.byte	0x04, 0x17
        /*001a*/ 	.short	(.L_11 - .L_10)
.L_10:
        /*001c*/ 	.word	0x00000000
        /*0020*/ 	.short	0x0001
        /*0022*/ 	.short	0x0008
        /*0024*/ 	.byte	0x00, 0xf5, 0x21, 0x00


	//----- nvinfo : EIATTR_KPARAM_INFO
	.align		4
.L_11:
        /*0028*/ 	.byte	0x04, 0x17
        /*002a*/ 	.short	(.L_13 - .L_12)
.L_12:
        /*002c*/ 	.word	0x00000000
        /*0030*/ 	.short	0x0000
        /*0032*/ 	.short	0x0000
        /*0034*/ 	.byte	0x00, 0xf5, 0x21, 0x00


	//----- nvinfo : EIATTR_SPARSE_MMA_MASK
	.align		4
.L_13:
        /*0038*/ 	.byte	0x03, 0x50
        /*003a*/ 	.short	0x0000


	//----- nvinfo : EIATTR_MAXREG_COUNT
	.align		4
        /*003c*/ 	.byte	0x03, 0x1b
        /*003e*/ 	.short	0x00ff


	//----- nvinfo : EIATTR_MERCURY_ISA_VERSION
	.align		4
        /*0040*/ 	.byte	0x03, 0x5f
        /*0042*/ 	.short	0x0101


	//----- nvinfo : EIATTR_VRC_CTA_INIT_COUNT
	.align		4
        /*0044*/ 	.byte	0x02, 0x4a
	.zero		1
	.zero		1


	//----- nvinfo : EIATTR_EXIT_INSTR_OFFSETS
	.align		4
        /*0048*/ 	.byte	0x04, 0x1c
        /*004a*/ 	.short	(.L_15 - .L_14)


	//   ....[0]....
.L_14:
        /*004c*/ 	.word	0x000000d0


	//   ....[1]....
        /*0050*/ 	.word	0x00000170


	//----- nvinfo : EIATTR_CBANK_PARAM_SIZE
	.align		4
.L_15:
        /*0054*/ 	.byte	0x03, 0x19
        /*0056*/ 	.short	0x0018


	//----- nvinfo : EIATTR_PARAM_CBANK
	.align		4
        /*0058*/ 	.byte	0x04, 0x0a
        /*005a*/ 	.short	(.L_17 - .L_16)
	.align		4
.L_16:
        /*005c*/ 	.word	index@(.nv.constant0._Z7add_devPfS_4int2)
        /*0060*/ 	.short	0x0380
        /*0062*/ 	.short	0x0018


	//----- nvinfo : EIATTR_SW_WAR
	.align		4
.L_17:
        /*0064*/ 	.byte	0x04, 0x36
        /*0066*/ 	.short	(.L_19 - .L_18)
.L_18:
        /*0068*/ 	.word	0x00000008
.L_19:


//--------------------- .nv.callgraph             --------------------------
	.section	.nv.callgraph,"",@"SHT_CUDA_CALLGRAPH"
	.align	4
	.sectionentsize	8
	.align		4
        /*0000*/ 	.word	0x00000000
	.align		4
        /*0004*/ 	.word	0xffffffff
	.align		4
        /*0008*/ 	.word	0x00000000
	.align		4
        /*000c*/ 	.word	0xfffffffe
	.align		4
        /*0010*/ 	.word	0x00000000
	.align		4
        /*0014*/ 	.word	0xfffffffd
	.align		4
        /*0018*/ 	.word	0x00000000
	.align		4
        /*001c*/ 	.word	0xfffffffc


//--------------------- .text._Z7add_devPfS_4int2 --------------------------
	.section	.text._Z7add_devPfS_4int2,"ax",@progbits
	.align	128
        .global         _Z7add_devPfS_4int2
        .type           _Z7add_devPfS_4int2,@function
        .size           _Z7add_devPfS_4int2,(.L_x_1 - _Z7add_devPfS_4int2)
        .other          _Z7add_devPfS_4int2,@"STO_CUDA_ENTRY STV_DEFAULT"
_Z7add_devPfS_4int2:
.text._Z7add_devPfS_4int2:
[----:B------:R-:W-:Y:S01]  /*0000*/  LDC R1, c[0x0][0x37c] ;  /* 0x0000df00ff017b82 */ /* 0x000fe20000000800 */
[----:B------:R-:W0:Y:S07]  /*0010*/  S2R R3, SR_TID.X ;  /* 0x0000000000037919 */ /* 0x000e2e0000002100 */
[----:B------:R-:W0:Y:S01]  /*0020*/  S2UR UR4, SR_CTAID.X ;  /* 0x00000000000479c3 */ /* 0x000e220000002500 */
[----:B------:R-:W1:Y:S01]  /*0030*/  LDCU.64 UR6, c[0x0][0x390] ;  /* 0x00007200ff0677ac */ /* 0x000e620008000a00 */
[----:B------:R-:W2:Y:S06]  /*0040*/  S2R R5, SR_TID.Y ;  /* 0x0000000000057919 */ /* 0x000eac0000002200 */
[----:B------:R-:W0:Y:S08]  /*0050*/  LDC R0, c[0x0][0x360] ;  /* 0x0000d800ff007b82 */ /* 0x000e300000000800 */
[----:B------:R-:W2:Y:S08]  /*0060*/  S2UR UR5, SR_CTAID.Y ;  /* 0x00000000000579c3 */ /* 0x000eb00000002600 */
[----:B------:R-:W2:Y:S01]  /*0070*/  LDC R2, c[0x0][0x364] ;  /* 0x0000d900ff027b82 */ /* 0x000ea20000000800 */
[----:B0-----:R-:W-:Y:S01]  /*0080*/  IMAD R0, R0, UR4, R3 ;  /* 0x0000000400007c24 */ /* 0x001fe2000f8e0203 */
[----:B-1----:R-:W-:Y:S01]  /*0090*/  UIMAD UR4, UR6, UR7, URZ ;  /* 0x00000007060472a4 */ /* 0x002fe2000f8e02ff */
[----:B--2---:R-:W-:-:S04]  /*00a0*/  IMAD R3, R2, UR5, R5 ;  /* 0x0000000502037c24 */ /* 0x004fc8000f8e0205 */
[----:B------:R-:W-:-:S05]  /*00b0*/  IMAD R7, R3, UR6, R0 ;  /* 0x0000000603077c24 */ /* 0x000fca000f8e0200 */
[----:B------:R-:W-:-:S13]  /*00c0*/  ISETP.GE.AND P0, PT, R7, UR4, PT ;  /* 0x0000000407007c0c */ /* 0x000fda000bf06270 */
[----:B------:R-:W-:Y:S05]  /*00d0*/  @P0 EXIT ;  /* 0x000000000000094d */ /* 0x000fea0003800000 */
[----:B------:R-:W0:Y:S01]  /*00e0*/  LDC.64 R2, c[0x0][0x380] ;  /* 0x0000e000ff027b82 */ /* 0x000e220000000a00 */
[----:B------:R-:W1:Y:S07]  /*00f0*/  LDCU.64 UR4, c[0x0][0x358] ;  /* 0x00006b00ff0477ac */ /* 0x000e6e0008000a00 */
[----:B------:R-:W2:Y:S01]  /*0100*/  LDC.64 R4, c[0x0][0x388] ;  /* 0x0000e200ff047b82 */ /* 0x000ea20000000a00 */
[----:B0-----:R-:W-:-:S06]  /*0110*/  IMAD.WIDE R2, R7, 0x4, R2 ;  /* 0x0000000407027825 */ /* 0x001fcc00078e0202 */
[----:B-1----:R-:W3:Y:S01]  /*0120*/  LDG.E R2, desc[UR4][R2.64] ;  /* 0x0000000402027981 */ /* 0x002ee2000c1e1900 */
[----:B--2---:R-:W-:-:S05]  /*0130*/  IMAD.WIDE R4, R7, 0x4, R4 ;  /* 0x0000000407047825 */ /* 0x004fca00078e0204 */
[----:B------:R-:W3:Y:S02]  /*0140*/  LDG.E R7, desc[UR4][R4.64] ;  /* 0x0000000404077981 */ /* 0x000ee4000c1e1900 */
[----:B---3--:R-:W-:-:S05]  /*0150*/  FADD R7, R2, R7 ;  /* 0x0000000702077221 */ /* 0x008fca0000000000 */
[----:B------:R-:W-:Y:S01]  /*0160*/  STG.E desc[UR4][R4.64], R7 ;  /* 0x0000000704007986 */ /* 0x000fe2000c101904 */
[----:B------:R-:W-:Y:S05]  /*0170*/  EXIT ;  /* 0x000000000000794d */ /* 0x000fea0003800000 */
.L_x_0:
[----:B------:R-:W-:-:S00]  /*0180*/  BRA `(.L_x_0) ;  /* 0xfffffffc00fc7947 */ /* 0x000fc0000383ffff */
[----:B------:R-:W-:-:S00]  /*0190*/  NOP ;  /* 0x0000000000007918 */ /* 0x000fc00000000000 */
        /* <DEDUP_REMOVED lines=14> */
.L_x_1:


//--------------------- .nv.shared.reserved.0     --------------------------
	.section	.nv.shared.reserved.0,"aw",@nobits
	.weak		__nv_reservedSMEM_offset_0_alias
	.size		__nv_reservedSMEM_offset_0_alias, 0, 64
	.other		__nv_reservedSMEM_offset_0_alias,@"STO_CUDA_RESERVED_SHARED STV_DEFAULT"
__nv_reservedSMEM_offset_0_alias:
	.zero		0
	.zero		64


//--------------------- .nv.constant0._Z7add_devPfS_4int2 --------------------------
	.section	.nv.constant0._Z7add_devPfS_4int2,"a",@progbits
	.sectionflags	@""
	.align	4
.nv.constant0._Z7add_devPfS_4int2:
	.zero		920


//--------------------- SYMBOLS --------------------------

	.type		.nv.reservedSmem.offset0,@object
	.size		.nv.reservedSmem.offset0,0x4
